//
// Generated by NVIDIA NVVM Compiler
//
// Compiler Build ID: CL-36424714
// Cuda compilation tools, release 13.0, V13.0.88
// Based on NVVM 20.0.0
//

.version 9.0
.target sm_100
.address_size 64

	// .globl	_Z7matMultPdS_S_

.visible .entry _Z7matMultPdS_S_(
	.param .u64 .ptr .align 1 _Z7matMultPdS_S__param_0,
	.param .u64 .ptr .align 1 _Z7matMultPdS_S__param_1,
	.param .u64 .ptr .align 1 _Z7matMultPdS_S__param_2
)
{
	.reg .pred 	%p<5>;
	.reg .b32 	%r<19>;
	.reg .b64 	%rd<18>;
	.reg .b64 	%fd<52>;

	ld.param.u64 	%rd5, [_Z7matMultPdS_S__param_0];
	ld.param.u64 	%rd6, [_Z7matMultPdS_S__param_1];
	ld.param.u64 	%rd7, [_Z7matMultPdS_S__param_2];
	mov.u32 	%r8, %ctaid.x;
	mov.u32 	%r9, %ntid.x;
	mov.u32 	%r10, %tid.x;
	mad.lo.s32 	%r1, %r8, %r9, %r10;
	mov.u32 	%r11, %ctaid.y;
	mov.u32 	%r12, %ntid.y;
	mov.u32 	%r13, %tid.y;
	mad.lo.s32 	%r14, %r11, %r12, %r13;
	setp.gt.s32 	%p1, %r1, 16383;
	setp.gt.u32 	%p2, %r14, 16383;
	or.pred  	%p3, %p1, %p2;
	@%p3 bra 	$L__BB0_4;
	shl.b32 	%r3, %r14, 14;
	cvta.to.global.u64 	%rd8, %rd5;
	add.s64 	%rd1, %rd8, 1048576;
	mul.wide.u32 	%rd9, %r3, 8;
	cvta.to.global.u64 	%rd10, %rd6;
	add.s64 	%rd11, %rd9, %rd10;
	add.s64 	%rd17, %rd11, 64;
	mov.f64 	%fd51, 0d0000000000000000;
	mov.b32 	%r18, 0;
	mov.u32 	%r17, %r1;
$L__BB0_2:
	mul.wide.s32 	%rd12, %r17, 8;
	add.s64 	%rd13, %rd1, %rd12;
	ld.global.f64 	%fd4, [%rd13+-1048576];
	ld.global.f64 	%fd5, [%rd17+-64];
	fma.rn.f64 	%fd6, %fd4, %fd5, %fd51;
	ld.global.f64 	%fd7, [%rd13+-917504];
	ld.global.f64 	%fd8, [%rd17+-56];
	fma.rn.f64 	%fd9, %fd7, %fd8, %fd6;
	ld.global.f64 	%fd10, [%rd13+-786432];
	ld.global.f64 	%fd11, [%rd17+-48];
	fma.rn.f64 	%fd12, %fd10, %fd11, %fd9;
	ld.global.f64 	%fd13, [%rd13+-655360];
	ld.global.f64 	%fd14, [%rd17+-40];
	fma.rn.f64 	%fd15, %fd13, %fd14, %fd12;
	ld.global.f64 	%fd16, [%rd13+-524288];
	ld.global.f64 	%fd17, [%rd17+-32];
	fma.rn.f64 	%fd18, %fd16, %fd17, %fd15;
	ld.global.f64 	%fd19, [%rd13+-393216];
	ld.global.f64 	%fd20, [%rd17+-24];
	fma.rn.f64 	%fd21, %fd19, %fd20, %fd18;
	ld.global.f64 	%fd22, [%rd13+-262144];
	ld.global.f64 	%fd23, [%rd17+-16];
	fma.rn.f64 	%fd24, %fd22, %fd23, %fd21;
	ld.global.f64 	%fd25, [%rd13+-131072];
	ld.global.f64 	%fd26, [%rd17+-8];
	fma.rn.f64 	%fd27, %fd25, %fd26, %fd24;
	ld.global.f64 	%fd28, [%rd13];
	ld.global.f64 	%fd29, [%rd17];
	fma.rn.f64 	%fd30, %fd28, %fd29, %fd27;
	ld.global.f64 	%fd31, [%rd13+131072];
	ld.global.f64 	%fd32, [%rd17+8];
	fma.rn.f64 	%fd33, %fd31, %fd32, %fd30;
	ld.global.f64 	%fd34, [%rd13+262144];
	ld.global.f64 	%fd35, [%rd17+16];
	fma.rn.f64 	%fd36, %fd34, %fd35, %fd33;
	ld.global.f64 	%fd37, [%rd13+393216];
	ld.global.f64 	%fd38, [%rd17+24];
	fma.rn.f64 	%fd39, %fd37, %fd38, %fd36;
	ld.global.f64 	%fd40, [%rd13+524288];
	ld.global.f64 	%fd41, [%rd17+32];
	fma.rn.f64 	%fd42, %fd40, %fd41, %fd39;
	ld.global.f64 	%fd43, [%rd13+655360];
	ld.global.f64 	%fd44, [%rd17+40];
	fma.rn.f64 	%fd45, %fd43, %fd44, %fd42;
	ld.global.f64 	%fd46, [%rd13+786432];
	ld.global.f64 	%fd47, [%rd17+48];
	fma.rn.f64 	%fd48, %fd46, %fd47, %fd45;
	ld.global.f64 	%fd49, [%rd13+917504];
	ld.global.f64 	%fd50, [%rd17+56];
	fma.rn.f64 	%fd51, %fd49, %fd50, %fd48;
	add.s32 	%r18, %r18, 16;
	add.s32 	%r17, %r17, 262144;
	add.s64 	%rd17, %rd17, 128;
	setp.ne.s32 	%p4, %r18, 16384;
	@%p4 bra 	$L__BB0_2;
	add.s32 	%r16, %r3, %r1;
	cvta.to.global.u64 	%rd14, %rd7;
	mul.wide.s32 	%rd15, %r16, 8;
	add.s64 	%rd16, %rd14, %rd15;
	st.global.f64 	[%rd16], %fd51;
$L__BB0_4:
	ret;

}
	// .globl	_Z6vecSubPdS_S_
.visible .entry _Z6vecSubPdS_S_(
	.param .u64 .ptr .align 1 _Z6vecSubPdS_S__param_0,
	.param .u64 .ptr .align 1 _Z6vecSubPdS_S__param_1,
	.param .u64 .ptr .align 1 _Z6vecSubPdS_S__param_2
)
{
	.reg .pred 	%p<4>;
	.reg .b32 	%r<12>;
	.reg .b64 	%rd<11>;
	.reg .b64 	%fd<4>;

	ld.param.u64 	%rd1, [_Z6vecSubPdS_S__param_0];
	ld.param.u64 	%rd2, [_Z6vecSubPdS_S__param_1];
	ld.param.u64 	%rd3, [_Z6vecSubPdS_S__param_2];
	mov.u32 	%r3, %ctaid.x;
	mov.u32 	%r4, %ntid.x;
	mov.u32 	%r5, %tid.x;
	mad.lo.s32 	%r1, %r3, %r4, %r5;
	mov.u32 	%r6, %ctaid.y;
	mov.u32 	%r7, %ntid.y;
	mov.u32 	%r8, %tid.y;
	mad.lo.s32 	%r9, %r6, %r7, %r8;
	setp.gt.s32 	%p1, %r1, 16383;
	setp.gt.u32 	%p2, %r9, 16383;
	or.pred  	%p3, %p1, %p2;
	@%p3 bra 	$L__BB1_2;
	cvta.to.global.u64 	%rd4, %rd2;
	cvta.to.global.u64 	%rd5, %rd1;
	cvta.to.global.u64 	%rd6, %rd3;
	shl.b32 	%r10, %r9, 14;
	add.s32 	%r11, %r10, %r1;
	mul.wide.s32 	%rd7, %r11, 8;
	add.s64 	%rd8, %rd4, %rd7;
	ld.global.f64 	%fd1, [%rd8];
	add.s64 	%rd9, %rd5, %rd7;
	ld.global.f64 	%fd2, [%rd9];
	sub.f64 	%fd3, %fd1, %fd2;
	add.s64 	%rd10, %rd6, %rd7;
	st.global.f64 	[%rd10], %fd3;
$L__BB1_2:
	ret;

}
	// .globl	_Z6vecAddPdS_S_
.visible .entry _Z6vecAddPdS_S_(
	.param .u64 .ptr .align 1 _Z6vecAddPdS_S__param_0,
	.param .u64 .ptr .align 1 _Z6vecAddPdS_S__param_1,
	.param .u64 .ptr .align 1 _Z6vecAddPdS_S__param_2
)
{
	.reg .pred 	%p<4>;
	.reg .b32 	%r<12>;
	.reg .b64 	%rd<11>;
	.reg .b64 	%fd<4>;

	ld.param.u64 	%rd1, [_Z6vecAddPdS_S__param_0];
	ld.param.u64 	%rd2, [_Z6vecAddPdS_S__param_1];
	ld.param.u64 	%rd3, [_Z6vecAddPdS_S__param_2];
	mov.u32 	%r3, %ctaid.x;
	mov.u32 	%r4, %ntid.x;
	mov.u32 	%r5, %tid.x;
	mad.lo.s32 	%r1, %r3, %r4, %r5;
	mov.u32 	%r6, %ctaid.y;
	mov.u32 	%r7, %ntid.y;
	mov.u32 	%r8, %tid.y;
	mad.lo.s32 	%r9, %r6, %r7, %r8;
	setp.gt.s32 	%p1, %r1, 16383;
	setp.gt.u32 	%p2, %r9, 16383;
	or.pred  	%p3, %p1, %p2;
	@%p3 bra 	$L__BB2_2;
	cvta.to.global.u64 	%rd4, %rd2;
	cvta.to.global.u64 	%rd5, %rd1;
	cvta.to.global.u64 	%rd6, %rd3;
	shl.b32 	%r10, %r9, 14;
	add.s32 	%r11, %r10, %r1;
	mul.wide.s32 	%rd7, %r11, 8;
	add.s64 	%rd8, %rd4, %rd7;
	ld.global.f64 	%fd1, [%rd8];
	add.s64 	%rd9, %rd5, %rd7;
	ld.global.f64 	%fd2, [%rd9];
	add.f64 	%fd3, %fd1, %fd2;
	add.s64 	%rd10, %rd6, %rd7;
	st.global.f64 	[%rd10], %fd3;
$L__BB2_2:
	ret;

}


// ===== COMPILED SASS (sm_100) =====

	.target	sm_100

	.elftype	@"ET_EXEC"


//--------------------- .note.nv.tkinfo           --------------------------
	.section	.note.nv.tkinfo,"",@"SHT_NOTE"
	.sectionflags	@"SHF_NOTE_NV_TKINFO"
	.tkinfo
        /*0018*/ 	.word	0x00000002
        /*0030*/ 	.string	""
        /*0030*/ 	.string	"ptxas"
        /*0030*/ 	.string	"Cuda compilation tools, release 13.0, V13.0.88"
        /*0030*/ 	.string	"Build cuda_13.0.r13.0/compiler.36424714_0"
        /*0030*/ 	.string	"-arch sm_100 -m 64 "



//--------------------- .note.nv.cuinfo           --------------------------
	.section	.note.nv.cuinfo,"",@"SHT_NOTE"
	.sectionflags	@"SHF_NOTE_NV_CUINFO"
        /*0018*/ 	.short	0x0002
        /*001a*/ 	.short	0x0064
        /*001c*/ 	.short	0x0082
	.zero		2


//--------------------- .nv.info                  --------------------------
	.section	.nv.info,"",@"SHT_CUDA_INFO"
	.align	4


	//----- nvinfo : EIATTR_REGCOUNT
	.align		4
        /*0000*/ 	.byte	0x04, 0x2f
        /*0002*/ 	.short	(.L_1 - .L_0)
	.align		4
.L_0:
        /*0004*/ 	.word	index@(_Z7matMultPdS_S_)
        /*0008*/ 	.word	0x0000001c


	//----- nvinfo : EIATTR_FRAME_SIZE
	.align		4
.L_1:
        /*000c*/ 	.byte	0x04, 0x11
        /*000e*/ 	.short	(.L_3 - .L_2)
	.align		4
.L_2:
        /*0010*/ 	.word	index@(_Z7matMultPdS_S_)
        /*0014*/ 	.word	0x00000000


	//----- nvinfo : EIATTR_REGCOUNT
	.align		4
.L_3:
        /*0018*/ 	.byte	0x04, 0x2f
        /*001a*/ 	.short	(.L_5 - .L_4)
	.align		4
.L_4:
        /*001c*/ 	.word	index@(_Z6vecSubPdS_S_)
        /*0020*/ 	.word	0x0000000e


	//----- nvinfo : EIATTR_FRAME_SIZE
	.align		4
.L_5:
        /*0024*/ 	.byte	0x04, 0x11
        /*0026*/ 	.short	(.L_7 - .L_6)
	.align		4
.L_6:
        /*0028*/ 	.word	index@(_Z6vecSubPdS_S_)
        /*002c*/ 	.word	0x00000000


	//----- nvinfo : EIATTR_REGCOUNT
	.align		4
.L_7:
        /*0030*/ 	.byte	0x04, 0x2f
        /*0032*/ 	.short	(.L_9 - .L_8)
	.align		4
.L_8:
        /*0034*/ 	.word	index@(_Z6vecAddPdS_S_)
        /*0038*/ 	.word	0x0000000e


	//----- nvinfo : EIATTR_FRAME_SIZE
	.align		4
.L_9:
        /*003c*/ 	.byte	0x04, 0x11
        /*003e*/ 	.short	(.L_11 - .L_10)
	.align		4
.L_10:
        /*0040*/ 	.word	index@(_Z6vecAddPdS_S_)
        /*0044*/ 	.word	0x00000000


	//----- nvinfo : EIATTR_MIN_STACK_SIZE
	.align		4
.L_11:
        /*0048*/ 	.byte	0x04, 0x12
        /*004a*/ 	.short	(.L_13 - .L_12)
	.align		4
.L_12:
        /*004c*/ 	.word	index@(_Z6vecAddPdS_S_)
        /*0050*/ 	.word	0x00000000


	//----- nvinfo : EIATTR_MIN_STACK_SIZE
	.align		4
.L_13:
        /*0054*/ 	.byte	0x04, 0x12
        /*0056*/ 	.short	(.L_15 - .L_14)
	.align		4
.L_14:
        /*0058*/ 	.word	index@(_Z6vecSubPdS_S_)
        /*005c*/ 	.word	0x00000000


	//----- nvinfo : EIATTR_MIN_STACK_SIZE
	.align		4
.L_15:
        /*0060*/ 	.byte	0x04, 0x12
        /*0062*/ 	.short	(.L_17 - .L_16)
	.align		4
.L_16:
        /*0064*/ 	.word	index@(_Z7matMultPdS_S_)
        /*0068*/ 	.word	0x00000000
.L_17:


//--------------------- .nv.compat                --------------------------
	.section	.nv.compat,"",@"SHT_CUDA_COMPAT_INFO"
	.align	4
        /*0000*/ 	.byte	0x02, 0x09, 0x00, 0x00, 0x02, 0x02, 0x01, 0x00, 0x02, 0x05, 0x05, 0x00, 0x03, 0x07, 0x01, 0x01
        /*0010*/ 	.byte	0x02, 0x03, 0x00, 0x00, 0x02, 0x06, 0x01, 0x00, 0x04, 0x0b, 0x08, 0x00, 0x01, 0x00, 0x00, 0x00
        /*0020*/ 	.byte	0x00, 0x00, 0x00, 0x00


//--------------------- .nv.info._Z6vecAddPdS_S_  --------------------------
	.section	.nv.info._Z6vecAddPdS_S_,"",@"SHT_CUDA_INFO"
	.sectionflags	@""
	.align	4


	//----- nvinfo : EIATTR_CUDA_API_VERSION
	.align		4
        /*0000*/ 	.byte	0x04, 0x37
        /*0002*/ 	.short	(.L_19 - .L_18)
.L_18:
        /*0004*/ 	.word	0x00000082


	//----- nvinfo : EIATTR_KPARAM_INFO
	.align		4
.L_19:
        /*0008*/ 	.byte	0x04, 0x17
        /*000a*/ 	.short	(.L_21 - .L_20)
.L_20:
        /*000c*/ 	.word	0x00000000
        /*0010*/ 	.short	0x0002
        /*0012*/ 	.short	0x0010
        /*0014*/ 	.byte	0x00, 0xf5, 0x21, 0x00


	//----- nvinfo : EIATTR_KPARAM_INFO
	.align		4
.L_21:
        /*0018*/ 	.byte	0x04, 0x17
        /*001a*/ 	.short	(.L_23 - .L_22)
.L_22:
        /*001c*/ 	.word	0x00000000
        /*0020*/ 	.short	0x0001
        /*0022*/ 	.short	0x0008
        /*0024*/ 	.byte	0x00, 0xf5, 0x21, 0x00


	//----- nvinfo : EIATTR_KPARAM_INFO
	.align		4
.L_23:
        /*0028*/ 	.byte	0x04, 0x17
        /*002a*/ 	.short	(.L_25 - .L_24)
.L_24:
        /*002c*/ 	.word	0x00000000
        /*0030*/ 	.short	0x0000
        /*0032*/ 	.short	0x0000
        /*0034*/ 	.byte	0x00, 0xf5, 0x21, 0x00


	//----- nvinfo : EIATTR_SPARSE_MMA_MASK
	.align		4
.L_25:
        /*0038*/ 	.byte	0x03, 0x50
        /*003a*/ 	.short	0x0000


	//----- nvinfo : EIATTR_MAXREG_COUNT
	.align		4
        /*003c*/ 	.byte	0x03, 0x1b
        /*003e*/ 	.short	0x00ff


	//----- nvinfo : EIATTR_MERCURY_ISA_VERSION
	.align		4
        /*0040*/ 	.byte	0x03, 0x5f
        /*0042*/ 	.short	0x0101


	//----- nvinfo : EIATTR_VRC_CTA_INIT_COUNT
	.align		4
        /*0044*/ 	.byte	0x02, 0x4a
	.zero		1
	.zero		1


	//----- nvinfo : EIATTR_EXIT_INSTR_OFFSETS
	.align		4
        /*0048*/ 	.byte	0x04, 0x1c
        /*004a*/ 	.short	(.L_27 - .L_26)


	//   ....[0]....
.L_26:
        /*004c*/ 	.word	0x000000b0


	//   ....[1]....
        /*0050*/ 	.word	0x00000180


	//----- nvinfo : EIATTR_CBANK_PARAM_SIZE
	.align		4
.L_27:
        /*0054*/ 	.byte	0x03, 0x19
        /*0056*/ 	.short	0x0018


	//----- nvinfo : EIATTR_PARAM_CBANK
	.align		4
        /*0058*/ 	.byte	0x04, 0x0a
        /*005a*/ 	.short	(.L_29 - .L_28)
	.align		4
.L_28:
        /*005c*/ 	.word	index@(.nv.constant0._Z6vecAddPdS_S_)
        /*0060*/ 	.short	0x0380
        /*0062*/ 	.short	0x0018


	//----- nvinfo : EIATTR_SW_WAR
	.align		4
.L_29:
        /*0064*/ 	.byte	0x04, 0x36
        /*0066*/ 	.short	(.L_31 - .L_30)
.L_30:
        /*0068*/ 	.word	0x00000008
.L_31:


//--------------------- .nv.info._Z6vecSubPdS_S_  --------------------------
	.section	.nv.info._Z6vecSubPdS_S_,"",@"SHT_CUDA_INFO"
	.sectionflags	@""
	.align	4


	//----- nvinfo : EIATTR_CUDA_API_VERSION
	.align		4
        /*0000*/ 	.byte	0x04, 0x37
        /*0002*/ 	.short	(.L_33 - .L_32)
.L_32:
        /*0004*/ 	.word	0x00000082


	//----- nvinfo : EIATTR_KPARAM_INFO
	.align		4
.L_33:
        /*0008*/ 	.byte	0x04, 0x17
        /*000a*/ 	.short	(.L_35 - .L_34)
.L_34:
        /*000c*/ 	.word	0x00000000
        /*0010*/ 	.short	0x0002
        /*0012*/ 	.short	0x0010
        /*0014*/ 	.byte	0x00, 0xf5, 0x21, 0x00


	//----- nvinfo : EIATTR_KPARAM_INFO
	.align		4
.L_35:
        /*0018*/ 	.byte	0x04, 0x17
        /*001a*/ 	.short	(.L_37 - .L_36)
.L_36:
        /*001c*/ 	.word	0x00000000
        /*0020*/ 	.short	0x0001
        /*0022*/ 	.short	0x0008
        /*0024*/ 	.byte	0x00, 0xf5, 0x21, 0x00


	//----- nvinfo : EIATTR_KPARAM_INFO
	.align		4
.L_37:
        /*0028*/ 	.byte	0x04, 0x17
        /*002a*/ 	.short	(.L_39 - .L_38)
.L_38:
        /*002c*/ 	.word	0x00000000
        /*0030*/ 	.short	0x0000
        /*0032*/ 	.short	0x0000
        /*0034*/ 	.byte	0x00, 0xf5, 0x21, 0x00


	//----- nvinfo : EIATTR_SPARSE_MMA_MASK
	.align		4
.L_39:
        /*0038*/ 	.byte	0x03, 0x50
        /*003a*/ 	.short	0x0000


	//----- nvinfo : EIATTR_MAXREG_COUNT
	.align		4
        /*003c*/ 	.byte	0x03, 0x1b
        /*003e*/ 	.short	0x00ff


	//----- nvinfo : EIATTR_MERCURY_ISA_VERSION
	.align		4
        /*0040*/ 	.byte	0x03, 0x5f
        /*0042*/ 	.short	0x0101


	//----- nvinfo : EIATTR_VRC_CTA_INIT_COUNT
	.align		4
        /*0044*/ 	.byte	0x02, 0x4a
	.zero		1
	.zero		1


	//----- nvinfo : EIATTR_EXIT_INSTR_OFFSETS
	.align		4
        /*0048*/ 	.byte	0x04, 0x1c
        /*004a*/ 	.short	(.L_41 - .L_40)


	//   ....[0]....
.L_40:
        /*004c*/ 	.word	0x000000b0


	//   ....[1]....
        /*0050*/ 	.word	0x00000180


	//----- nvinfo : EIATTR_CBANK_PARAM_SIZE
	.align		4
.L_41:
        /*0054*/ 	.byte	0x03, 0x19
        /*0056*/ 	.short	0x0018


	//----- nvinfo : EIATTR_PARAM_CBANK
	.align		4
        /*0058*/ 	.byte	0x04, 0x0a
        /*005a*/ 	.short	(.L_43 - .L_42)
	.align		4
.L_42:
        /*005c*/ 	.word	index@(.nv.constant0._Z6vecSubPdS_S_)
        /*0060*/ 	.short	0x0380
        /*0062*/ 	.short	0x0018


	//----- nvinfo : EIATTR_SW_WAR
	.align		4
.L_43:
        /*0064*/ 	.byte	0x04, 0x36
        /*0066*/ 	.short	(.L_45 - .L_44)
.L_44:
        /*0068*/ 	.word	0x00000008
.L_45:


//--------------------- .nv.info._Z7matMultPdS_S_ --------------------------
	.section	.nv.info._Z7matMultPdS_S_,"",@"SHT_CUDA_INFO"
	.sectionflags	@""
	.align	4


	//----- nvinfo : EIATTR_CUDA_API_VERSION
	.align		4
        /*0000*/ 	.byte	0x04, 0x37
        /*0002*/ 	.short	(.L_47 - .L_46)
.L_46:
        /*0004*/ 	.word	0x00000082


	//----- nvinfo : EIATTR_KPARAM_INFO
	.align		4
.L_47:
        /*0008*/ 	.byte	0x04, 0x17
        /*000a*/ 	.short	(.L_49 - .L_48)
.L_48:
        /*000c*/ 	.word	0x00000000
        /*0010*/ 	.short	0x0002
        /*0012*/ 	.short	0x0010
        /*0014*/ 	.byte	0x00, 0xf5, 0x21, 0x00


	//----- nvinfo : EIATTR_KPARAM_INFO
	.align		4
.L_49:
        /*0018*/ 	.byte	0x04, 0x17
        /*001a*/ 	.short	(.L_51 - .L_50)
.L_50:
        /*001c*/ 	.word	0x00000000
        /*0020*/ 	.short	0x0001
        /*0022*/ 	.short	0x0008
        /*0024*/ 	.byte	0x00, 0xf5, 0x21, 0x00


	//----- nvinfo : EIATTR_KPARAM_INFO
	.align		4
.L_51:
        /*0028*/ 	.byte	0x04, 0x17
        /*002a*/ 	.short	(.L_53 - .L_52)
.L_52:
        /*002c*/ 	.word	0x00000000
        /*0030*/ 	.short	0x0000
        /*0032*/ 	.short	0x0000
        /*0034*/ 	.byte	0x00, 0xf5, 0x21, 0x00


	//----- nvinfo : EIATTR_SPARSE_MMA_MASK
	.align		4
.L_53:
        /*0038*/ 	.byte	0x03, 0x50
        /*003a*/ 	.short	0x0000


	//----- nvinfo : EIATTR_MAXREG_COUNT
	.align		4
        /*003c*/ 	.byte	0x03, 0x1b
        /*003e*/ 	.short	0x00ff


	//----- nvinfo : EIATTR_MERCURY_ISA_VERSION
	.align		4
        /*0040*/ 	.byte	0x03, 0x5f
        /*0042*/ 	.short	0x0101


	//----- nvinfo : EIATTR_VRC_CTA_INIT_COUNT
	.align		4
        /*0044*/ 	.byte	0x02, 0x4a
	.zero		1
	.zero		1


	//----- nvinfo : EIATTR_EXIT_INSTR_OFFSETS
	.align		4
        /*0048*/ 	.byte	0x04, 0x1c
        /*004a*/ 	.short	(.L_55 - .L_54)


	//   ....[0]....
.L_54:
        /*004c*/ 	.word	0x000000b0


	//   ....[1]....
        /*0050*/ 	.word	0x00000570


	//----- nvinfo : EIATTR_CBANK_PARAM_SIZE
	.align		4
.L_55:
        /*0054*/ 	.byte	0x03, 0x19
        /*0056*/ 	.short	0x0018


	//----- nvinfo : EIATTR_PARAM_CBANK
	.align		4
        /*0058*/ 	.byte	0x04, 0x0a
        /*005a*/ 	.short	(.L_57 - .L_56)
	.align		4
.L_56:
        /*005c*/ 	.word	index@(.nv.constant0._Z7matMultPdS_S_)
        /*0060*/ 	.short	0x0380
        /*0062*/ 	.short	0x0018


	//----- nvinfo : EIATTR_SW_WAR
	.align		4
.L_57:
        /*0064*/ 	.byte	0x04, 0x36
        /*0066*/ 	.short	(.L_59 - .L_58)
.L_58:
        /*0068*/ 	.word	0x00000008
.L_59:


//--------------------- .nv.callgraph             --------------------------
	.section	.nv.callgraph,"",@"SHT_CUDA_CALLGRAPH"
	.align	4
	.sectionentsize	8
	.align		4
        /*0000*/ 	.word	0x00000000
	.align		4
        /*0004*/ 	.word	0xffffffff
	.align		4
        /*0008*/ 	.word	0x00000000
	.align		4
        /*000c*/ 	.word	0xfffffffe
	.align		4
        /*0010*/ 	.word	0x00000000
	.align		4
        /*0014*/ 	.word	0xfffffffd
	.align		4
        /*0018*/ 	.word	0x00000000
	.align		4
        /*001c*/ 	.word	0xfffffffc


//--------------------- .text._Z6vecAddPdS_S_     --------------------------
	.section	.text._Z6vecAddPdS_S_,"ax",@progbits
	.align	128
        .global         _Z6vecAddPdS_S_
        .type           _Z6vecAddPdS_S_,@function
        .size           _Z6vecAddPdS_S_,(.L_x_4 - _Z6vecAddPdS_S_)
        .other          _Z6vecAddPdS_S_,@"STO_CUDA_ENTRY STV_DEFAULT"
_Z6vecAddPdS_S_:
.text._Z6vecAddPdS_S_:
[----:B------:R-:W-:Y:S01]  /*0000*/  LDC R1, c[0x0][0x37c] ;  /* 0x0000df00ff017b82 */ /* 0x000fe20000000800 */
[----:B------:R-:W0:Y:S07]  /*0010*/  S2R R2, SR_TID.Y ;  /* 0x0000000000027919 */ /* 0x000e2e0000002200 */
[----:B------:R-:W1:Y:S01]  /*0020*/  LDC R0, c[0x0][0x360] ;  /* 0x0000d800ff007b82 */ /* 0x000e620000000800 */
[----:B------:R-:W1:Y:S07]  /*0030*/  S2R R3, SR_TID.X ;  /* 0x0000000000037919 */ /* 0x000e6e0000002100 */
[----:B------:R-:W0:Y:S08]  /*0040*/  S2UR UR5, SR_CTAID.Y ;  /* 0x00000000000579c3 */ /* 0x000e300000002600 */
[----:B------:R-:W0:Y:S08]  /*0050*/  LDC R7, c[0x0][0x364] ;  /* 0x0000d900ff077b82 */ /* 0x000e300000000800 */
[----:B------:R-:W1:Y:S01]  /*0060*/  S2UR UR4, SR_CTAID.X ;  /* 0x00000000000479c3 */ /* 0x000e620000002500 */
[----:B0-----:R-:W-:-:S05]  /*0070*/  IMAD R7, R7, UR5, R2 ;  /* 0x0000000507077c24 */ /* 0x001fca000f8e0202 */
[----:B------:R-:W-:Y:S01]  /*0080*/  ISETP.GT.U32.AND P0, PT, R7, 0x3fff, PT ;  /* 0x00003fff0700780c */ /* 0x000fe20003f04070 */
[----:B-1----:R-:W-:-:S05]  /*0090*/  IMAD R0, R0, UR4, R3 ;  /* 0x0000000400007c24 */ /* 0x002fca000f8e0203 */
[----:B------:R-:W-:-:S13]  /*00a0*/  ISETP.GT.OR P0, PT, R0, 0x3fff, P0 ;  /* 0x00003fff0000780c */ /* 0x000fda0000704670 */
[----:B------:R-:W-:Y:S05]  /*00b0*/  @P0 EXIT ;  /* 0x000000000000094d */ /* 0x000fea0003800000 */
[----:B------:R-:W0:Y:S01]  /*00c0*/  LDC.64 R2, c[0x0][0x388] ;  /* 0x0000e200ff027b82 */ /* 0x000e220000000a00 */
[----:B------:R-:W1:Y:S01]  /*00d0*/  LDCU.64 UR4, c[0x0][0x358] ;  /* 0x00006b00ff0477ac */ /* 0x000e620008000a00 */
[----:B------:R-:W-:-:S06]  /*00e0*/  LEA R11, R7, R0, 0xe ;  /* 0x00000000070b7211 */ /* 0x000fcc00078e70ff */
[----:B------:R-:W2:Y:S08]  /*00f0*/  LDC.64 R4, c[0x0][0x380] ;  /* 0x0000e000ff047b82 */ /* 0x000eb00000000a00 */
[----:B------:R-:W3:Y:S01]  /*0100*/  LDC.64 R8, c[0x0][0x390] ;  /* 0x0000e400ff087b82 */ /* 0x000ee20000000a00 */
[----:B0-----:R-:W-:-:S06]  /*0110*/  IMAD.WIDE R2, R11, 0x8, R2 ;  /* 0x000000080b027825 */ /* 0x001fcc00078e0202 */
[----:B-1----:R-:W4:Y:S01]  /*0120*/  LDG.E.64 R2, desc[UR4][R2.64] ;  /* 0x0000000402027981 */ /* 0x002f22000c1e1b00 */
[----:B--2---:R-:W-:-:S06]  /*0130*/  IMAD.WIDE R4, R11, 0x8, R4 ;  /* 0x000000080b047825 */ /* 0x004fcc00078e0204 */
[----:B------:R-:W4:Y:S01]  /*0140*/  LDG.E.64 R4, desc[UR4][R4.64] ;  /* 0x0000000404047981 */ /* 0x000f22000c1e1b00 */
[----:B---3--:R-:W-:Y:S01]  /*0150*/  IMAD.WIDE R8, R11, 0x8, R8 ;  /* 0x000000080b087825 */ /* 0x008fe200078e0208 */
[----:B----4-:R-:W-:-:S07]  /*0160*/  DADD R6, R2, R4 ;  /* 0x0000000002067229 */ /* 0x010fce0000000004 */
[----:B------:R-:W-:Y:S01]  /*0170*/  STG.E.64 desc[UR4][R8.64], R6 ;  /* 0x0000000608007986 */ /* 0x000fe2000c101b04 */
[----:B------:R-:W-:Y:S05]  /*0180*/  EXIT ;  /* 0x000000000000794d */ /* 0x000fea0003800000 */
.L_x_0:
[----:B------:R-:W-:-:S00]  /*0190*/  BRA `(.L_x_0) ;  /* 0xfffffffc00fc7947 */ /* 0x000fc0000383ffff */
[----:B------:R-:W-:-:S00]  /*01a0*/  NOP ;  /* 0x0000000000007918 */ /* 0x000fc00000000000 */
        /* <DEDUP_REMOVED lines=13> */
.L_x_4:


//--------------------- .text._Z6vecSubPdS_S_     --------------------------
	.section	.text._Z6vecSubPdS_S_,"ax",@progbits
	.align	128
        .global         _Z6vecSubPdS_S_
        .type           _Z6vecSubPdS_S_,@function
        .size           _Z6vecSubPdS_S_,(.L_x_5 - _Z6vecSubPdS_S_)
        .other          _Z6vecSubPdS_S_,@"STO_CUDA_ENTRY STV_DEFAULT"
_Z6vecSubPdS_S_:
.text._Z6vecSubPdS_S_:
        /* <DEDUP_REMOVED lines=22> */
[----:B----4-:R-:W-:-:S07]  /*0160*/  DADD R6, R2, -R4 ;  /* 0x0000000002067229 */ /* 0x010fce0000000804 */
[----:B------:R-:W-:Y:S01]  /*0170*/  STG.E.64 desc[UR4][R8.64], R6 ;  /* 0x0000000608007986 */ /* 0x000fe2000c101b04 */
[----:B------:R-:W-:Y:S05]  /*0180*/  EXIT ;  /* 0x000000000000794d */ /* 0x000fea0003800000 */
.L_x_1:
        /* <DEDUP_REMOVED lines=15> */
.L_x_5:


//--------------------- .text._Z7matMultPdS_S_    --------------------------
	.section	.text._Z7matMultPdS_S_,"ax",@progbits
	.align	128
        .global         _Z7matMultPdS_S_
        .type           _Z7matMultPdS_S_,@function
        .size           _Z7matMultPdS_S_,(.L_x_6 - _Z7matMultPdS_S_)
        .other          _Z7matMultPdS_S_,@"STO_CUDA_ENTRY STV_DEFAULT"
_Z7matMultPdS_S_:
.text._Z7matMultPdS_S_:
        /* <DEDUP_REMOVED lines=14> */
[----:B------:R-:W-:Y:S01]  /*00e0*/  IMAD.SHL.U32 R19, R19, 0x4000, RZ ;  /* 0x0000400013137824 */ /* 0x000fe200078e00ff */
[----:B------:R-:W-:Y:S02]  /*00f0*/  MOV R18, R0 ;  /* 0x0000000000127202 */ /* 0x000fe40000000f00 */
[----:B------:R-:W-:Y:S01]  /*0100*/  CS2R R8, SRZ ;  /* 0x0000000000087805 */ /* 0x000fe2000001ff00 */
[----:B------:R-:W2:Y:S01]  /*0110*/  LDCU.64 UR8, c[0x0][0x358] ;  /* 0x00006b00ff0877ac */ /* 0x000ea20008000a00 */
[----:B------:R-:W-:Y:S01]  /*0120*/  UMOV UR4, URZ ;  /* 0x000000ff00047c82 */ /* 0x000fe20008000000 */
[----:B-1----:R-:W-:-:S04]  /*0130*/  UIADD3 UR5, UP0, UPT, UR6, 0x100000, URZ ;  /* 0x0010000006057890 */ /* 0x002fc8000ff1e0ff */
[----:B------:R-:W-:Y:S01]  /*0140*/  UIADD3.X UR6, UPT, UPT, URZ, UR7, URZ, UP0, !UPT ;  /* 0x00000007ff067290 */ /* 0x000fe200087fe4ff */
[----:B0-----:R-:W-:-:S03]  /*0150*/  IMAD.WIDE.U32 R2, R19, 0x8, R2 ;  /* 0x0000000813027825 */ /* 0x001fc600078e0002 */
[----:B------:R-:W-:-:S05]  /*0160*/  IADD3 R10, P0, PT, R2, 0x40, RZ ;  /* 0x00000040020a7810 */ /* 0x000fca0007f1e0ff */
[----:B--2---:R-:W-:-:S08]  /*0170*/  IMAD.X R11, RZ, RZ, R3, P0 ;  /* 0x000000ffff0b7224 */ /* 0x004fd000000e0603 */
.L_x_2:
[----:B------:R-:W-:Y:S01]  /*0180*/  MOV R3, UR6 ;  /* 0x0000000600037c02 */ /* 0x000fe20008000f00 */
[----:B------:R-:W-:Y:S01]  /*0190*/  IMAD.U32 R2, RZ, RZ, UR5 ;  /* 0x00000005ff027e24 */ /* 0x000fe2000f8e00ff */
[----:B------:R-:W-:Y:S01]  /*01a0*/  MOV R5, R11 ;  /* 0x0000000b00057202 */ /* 0x000fe20000000f00 */
[----:B------:R-:W-:Y:S02]  /*01b0*/  IMAD.MOV.U32 R4, RZ, RZ, R10 ;  /* 0x000000ffff047224 */ /* 0x000fe400078e000a */
[----:B------:R-:W-:-:S03]  /*01c0*/  IMAD.WIDE R2, R18, 0x8, R2 ;  /* 0x0000000812027825 */ /* 0x000fc600078e0202 */
[----:B------:R-:W2:Y:S04]  /*01d0*/  LDG.E.64 R24, desc[UR8][R4.64+-0x40] ;  /* 0xffffc00804187981 */ /* 0x000ea8000c1e1b00 */
[----:B------:R-:W2:Y:S04]  /*01e0*/  LDG.E.64 R10, desc[UR8][R2.64+-0x100000] ;  /* 0xf0000008020a7981 */ /* 0x000ea8000c1e1b00 */
[----:B------:R-:W3:Y:S04]  /*01f0*/  LDG.E.64 R6, desc[UR8][R4.64+-0x38] ;  /* 0xffffc80804067981 */ /* 0x000ee8000c1e1b00 */
[----:B------:R-:W3:Y:S04]  /*0200*/  LDG.E.64 R12, desc[UR8][R2.64+-0xe0000] ;  /* 0xf2000008020c7981 */ /* 0x000ee8000c1e1b00 */
[----:B------:R-:W4:Y:S04]  /*0210*/  LDG.E.64 R20, desc[UR8][R4.64+-0x30] ;  /* 0xffffd00804147981 */ /* 0x000f28000c1e1b00 */
[----:B------:R-:W4:Y:S04]  /*0220*/  LDG.E.64 R22, desc[UR8][R2.64+-0xc0000] ;  /* 0xf400000802167981 */ /* 0x000f28000c1e1b00 */
[----:B------:R-:W5:Y:S04]  /*0230*/  LDG.E.64 R14, desc[UR8][R4.64+-0x28] ;  /* 0xffffd808040e7981 */ /* 0x000f68000c1e1b00 */
[----:B------:R-:W5:Y:S01]  /*0240*/  LDG.E.64 R16, desc[UR8][R2.64+-0xa0000] ;  /* 0xf600000802107981 */ /* 0x000f62000c1e1b00 */
[----:B--2---:R-:W-:-:S03]  /*0250*/  DFMA R24, R10, R24, R8 ;  /* 0x000000180a18722b */ /* 0x004fc60000000008 */
[----:B------:R-:W2:Y:S04]  /*0260*/  LDG.E.64 R8, desc[UR8][R4.64+-0x20] ;  /* 0xffffe00804087981 */ /* 0x000ea8000c1e1b00 */
[----:B------:R-:W2:Y:S01]  /*0270*/  LDG.E.64 R10, desc[UR8][R2.64+-0x80000] ;  /* 0xf8000008020a7981 */ /* 0x000ea2000c1e1b00 */
[----:B---3--:R-:W-:-:S03]  /*0280*/  DFMA R24, R12, R6, R24 ;  /* 0x000000060c18722b */ /* 0x008fc60000000018 */
[----:B------:R-:W3:Y:S04]  /*0290*/  LDG.E.64 R6, desc[UR8][R4.64+-0x18] ;  /* 0xffffe80804067981 */ /* 0x000ee8000c1e1b00 */
[----:B------:R-:W3:Y:S01]  /*02a0*/  LDG.E.64 R12, desc[UR8][R2.64+-0x60000] ;  /* 0xfa000008020c7981 */ /* 0x000ee2000c1e1b00 */
[----:B----4-:R-:W-:-:S03]  /*02b0*/  DFMA R24, R22, R20, R24 ;  /* 0x000000141618722b */ /* 0x010fc60000000018 */
[----:B------:R-:W4:Y:S04]  /*02c0*/  LDG.E.64 R20, desc[UR8][R4.64+-0x10] ;  /* 0xfffff00804147981 */ /* 0x000f28000c1e1b00 */
[----:B------:R-:W4:Y:S01]  /*02d0*/  LDG.E.64 R22, desc[UR8][R2.64+-0x40000] ;  /* 0xfc00000802167981 */ /* 0x000f22000c1e1b00 */
[----:B-----5:R-:W-:-:S03]  /*02e0*/  DFMA R24, R16, R14, R24 ;  /* 0x0000000e1018722b */ /* 0x020fc60000000018 */
        /* <DEDUP_REMOVED lines=26> */
[----:B------:R-:W-:Y:S01]  /*0490*/  UIADD3 UR4, UPT, UPT, UR4, 0x10, URZ ;  /* 0x0000001004047890 */ /* 0x000fe2000fffe0ff */
[----:B------:R-:W-:-:S03]  /*04a0*/  IADD3 R18, PT, PT, R18, 0x40000, RZ ;  /* 0x0004000012127810 */ /* 0x000fc60007ffe0ff */
[----:B------:R-:W-:Y:S01]  /*04b0*/  UISETP.NE.AND UP0, UPT, UR4, 0x4000, UPT ;  /* 0x000040000400788c */ /* 0x000fe2000bf05270 */
[----:B--2---:R-:W-:Y:S01]  /*04c0*/  DFMA R8, R10, R8, R24 ;  /* 0x000000080a08722b */ /* 0x004fe20000000018 */
[----:B------:R-:W-:-:S05]  /*04d0*/  IADD3 R10, P0, PT, R4, 0x80, RZ ;  /* 0x00000080040a7810 */ /* 0x000fca0007f1e0ff */
[----:B------:R-:W-:Y:S02]  /*04e0*/  IMAD.X R11, RZ, RZ, R5, P0 ;  /* 0x000000ffff0b7224 */ /* 0x000fe400000e0605 */
[----:B---3--:R-:W-:-:S08]  /*04f0*/  DFMA R6, R6, R12, R8 ;  /* 0x0000000c0606722b */ /* 0x008fd00000000008 */
[----:B----4-:R-:W-:-:S08]  /*0500*/  DFMA R6, R20, R22, R6 ;  /* 0x000000161406722b */ /* 0x010fd00000000006 */
[----:B-----5:R-:W-:Y:S01]  /*0510*/  DFMA R8, R16, R14, R6 ;  /* 0x0000000e1008722b */ /* 0x020fe20000000006 */
[----:B------:R-:W-:Y:S10]  /*0520*/  BRA.U UP0, `(.L_x_2) ;  /* 0xfffffffd00147547 */ /* 0x000ff4000b83ffff */
[----:B------:R-:W0:Y:S01]  /*0530*/  LDC.64 R2, c[0x0][0x390] ;  /* 0x0000e400ff027b82 */ /* 0x000e220000000a00 */
[----:B------:R-:W-:-:S05]  /*0540*/  IADD3 R19, PT, PT, R0, R19, RZ ;  /* 0x0000001300137210 */ /* 0x000fca0007ffe0ff */
[----:B0-----:R-:W-:-:S05]  /*0550*/  IMAD.WIDE R2, R19, 0x8, R2 ;  /* 0x0000000813027825 */ /* 0x001fca00078e0202 */
[----:B------:R-:W-:Y:S01]  /*0560*/  STG.E.64 desc[UR8][R2.64], R8 ;  /* 0x0000000802007986 */ /* 0x000fe2000c101b08 */
[----:B------:R-:W-:Y:S05]  /*0570*/  EXIT ;  /* 0x000000000000794d */ /* 0x000fea0003800000 */
.L_x_3:
        /* <DEDUP_REMOVED lines=16> */
.L_x_6:


//--------------------- .nv.shared.reserved.0     --------------------------
	.section	.nv.shared.reserved.0,"aw",@nobits
	.weak		__nv_reservedSMEM_offset_0_alias
	.size		__nv_reservedSMEM_offset_0_alias, 0, 64
	.other		__nv_reservedSMEM_offset_0_alias,@"STO_CUDA_RESERVED_SHARED STV_DEFAULT"
__nv_reservedSMEM_offset_0_alias:
	.zero		0
	.zero		64


//--------------------- .nv.constant0._Z6vecAddPdS_S_ --------------------------
	.section	.nv.constant0._Z6vecAddPdS_S_,"a",@progbits
	.sectionflags	@""
	.align	4
.nv.constant0._Z6vecAddPdS_S_:
	.zero		920


//--------------------- .nv.constant0._Z6vecSubPdS_S_ --------------------------
	.section	.nv.constant0._Z6vecSubPdS_S_,"a",@progbits
	.sectionflags	@""
	.align	4
.nv.constant0._Z6vecSubPdS_S_:
	.zero		920


//--------------------- .nv.constant0._Z7matMultPdS_S_ --------------------------
	.section	.nv.constant0._Z7matMultPdS_S_,"a",@progbits
	.sectionflags	@""
	.align	4
.nv.constant0._Z7matMultPdS_S_:
	.zero		920


//--------------------- SYMBOLS --------------------------

	.type		.nv.reservedSmem.offset0,@object
	.size		.nv.reservedSmem.offset0,0x4
